//
// Generated by NVIDIA NVVM Compiler
//
// Compiler Build ID: CL-36424714
// Cuda compilation tools, release 13.0, V13.0.88
// Based on NVVM 20.0.0
//

.version 9.0
.target sm_100
.address_size 64

	// .globl	_Z3dotI6__halfLi2EEvP4PackIT_XT0_EES4_S4_i

.visible .entry _Z3dotI6__halfLi2EEvP4PackIT_XT0_EES4_S4_i(
	.param .u64 .ptr .align 1 _Z3dotI6__halfLi2EEvP4PackIT_XT0_EES4_S4_i_param_0,
	.param .u64 .ptr .align 1 _Z3dotI6__halfLi2EEvP4PackIT_XT0_EES4_S4_i_param_1,
	.param .u64 .ptr .align 1 _Z3dotI6__halfLi2EEvP4PackIT_XT0_EES4_S4_i_param_2,
	.param .u32 _Z3dotI6__halfLi2EEvP4PackIT_XT0_EES4_S4_i_param_3
)
{
	.reg .pred 	%p<7>;
	.reg .b16 	%rs<76>;
	.reg .b32 	%r<36>;
	.reg .b64 	%rd<22>;
	.reg .b64 	%fd<2>;

	ld.param.u64 	%rd6, [_Z3dotI6__halfLi2EEvP4PackIT_XT0_EES4_S4_i_param_0];
	ld.param.u64 	%rd7, [_Z3dotI6__halfLi2EEvP4PackIT_XT0_EES4_S4_i_param_1];
	ld.param.u64 	%rd5, [_Z3dotI6__halfLi2EEvP4PackIT_XT0_EES4_S4_i_param_2];
	ld.param.u32 	%r13, [_Z3dotI6__halfLi2EEvP4PackIT_XT0_EES4_S4_i_param_3];
	cvta.to.global.u64 	%rd1, %rd7;
	cvta.to.global.u64 	%rd2, %rd6;
	mov.u32 	%r14, %nctaid.x;
	mov.u32 	%r15, %ntid.x;
	mul.lo.s32 	%r1, %r14, %r15;
	mov.f64 	%fd1, 0d0000000000000000;
	// begin inline asm
	{  cvt.rn.f16.f64 %rs75, %fd1;}

	// end inline asm
	mov.u32 	%r16, %ctaid.x;
	mov.u32 	%r17, %tid.x;
	mad.lo.s32 	%r34, %r16, %r15, %r17;
	shr.u32 	%r18, %r13, 31;
	add.s32 	%r19, %r13, %r18;
	shr.s32 	%r3, %r19, 1;
	setp.ge.s32 	%p1, %r34, %r3;
	@%p1 bra 	$L__BB0_7;
	add.s32 	%r20, %r34, %r1;
	max.s32 	%r21, %r3, %r20;
	setp.lt.s32 	%p2, %r20, %r3;
	selp.u32 	%r22, 1, 0, %p2;
	add.s32 	%r23, %r20, %r22;
	sub.s32 	%r24, %r21, %r23;
	div.u32 	%r25, %r24, %r1;
	add.s32 	%r4, %r25, %r22;
	and.b32  	%r26, %r4, 3;
	setp.eq.s32 	%p3, %r26, 3;
	@%p3 bra 	$L__BB0_4;
	add.s64 	%rd3, %rd1, 2;
	add.s64 	%rd4, %rd2, 2;
	add.s32 	%r27, %r4, 1;
	and.b32  	%r28, %r27, 3;
	neg.s32 	%r32, %r28;
$L__BB0_3:
	.pragma "nounroll";
	mul.wide.s32 	%rd8, %r34, 4;
	add.s64 	%rd9, %rd3, %rd8;
	add.s64 	%rd10, %rd4, %rd8;
	ld.global.u16 	%rs12, [%rd10+-2];
	ld.global.u16 	%rs13, [%rd9+-2];
	// begin inline asm
	{mul.f16 %rs11,%rs12,%rs13;
}
	// end inline asm
	// begin inline asm
	{add.f16 %rs14,%rs75,%rs11;
}
	// end inline asm
	ld.global.u16 	%rs18, [%rd10];
	ld.global.u16 	%rs19, [%rd9];
	// begin inline asm
	{mul.f16 %rs17,%rs18,%rs19;
}
	// end inline asm
	// begin inline asm
	{add.f16 %rs75,%rs14,%rs17;
}
	// end inline asm
	add.s32 	%r34, %r34, %r1;
	add.s32 	%r32, %r32, 1;
	setp.ne.s32 	%p4, %r32, 0;
	@%p4 bra 	$L__BB0_3;
$L__BB0_4:
	setp.lt.u32 	%p5, %r4, 3;
	@%p5 bra 	$L__BB0_7;
	mul.wide.s32 	%rd14, %r1, 4;
	shl.b32 	%r29, %r1, 2;
$L__BB0_6:
	mul.wide.s32 	%rd11, %r34, 4;
	add.s64 	%rd12, %rd2, %rd11;
	add.s64 	%rd13, %rd1, %rd11;
	ld.global.u16 	%rs24, [%rd12];
	ld.global.u16 	%rs25, [%rd13];
	// begin inline asm
	{mul.f16 %rs23,%rs24,%rs25;
}
	// end inline asm
	// begin inline asm
	{add.f16 %rs26,%rs75,%rs23;
}
	// end inline asm
	ld.global.u16 	%rs30, [%rd12+2];
	ld.global.u16 	%rs31, [%rd13+2];
	// begin inline asm
	{mul.f16 %rs29,%rs30,%rs31;
}
	// end inline asm
	// begin inline asm
	{add.f16 %rs32,%rs26,%rs29;
}
	// end inline asm
	add.s64 	%rd15, %rd12, %rd14;
	add.s64 	%rd16, %rd13, %rd14;
	ld.global.u16 	%rs36, [%rd15];
	ld.global.u16 	%rs37, [%rd16];
	// begin inline asm
	{mul.f16 %rs35,%rs36,%rs37;
}
	// end inline asm
	// begin inline asm
	{add.f16 %rs38,%rs32,%rs35;
}
	// end inline asm
	ld.global.u16 	%rs42, [%rd15+2];
	ld.global.u16 	%rs43, [%rd16+2];
	// begin inline asm
	{mul.f16 %rs41,%rs42,%rs43;
}
	// end inline asm
	// begin inline asm
	{add.f16 %rs44,%rs38,%rs41;
}
	// end inline asm
	add.s64 	%rd17, %rd15, %rd14;
	add.s64 	%rd18, %rd16, %rd14;
	ld.global.u16 	%rs48, [%rd17];
	ld.global.u16 	%rs49, [%rd18];
	// begin inline asm
	{mul.f16 %rs47,%rs48,%rs49;
}
	// end inline asm
	// begin inline asm
	{add.f16 %rs50,%rs44,%rs47;
}
	// end inline asm
	ld.global.u16 	%rs54, [%rd17+2];
	ld.global.u16 	%rs55, [%rd18+2];
	// begin inline asm
	{mul.f16 %rs53,%rs54,%rs55;
}
	// end inline asm
	// begin inline asm
	{add.f16 %rs56,%rs50,%rs53;
}
	// end inline asm
	add.s64 	%rd19, %rd17, %rd14;
	add.s64 	%rd20, %rd18, %rd14;
	ld.global.u16 	%rs60, [%rd19];
	ld.global.u16 	%rs61, [%rd20];
	// begin inline asm
	{mul.f16 %rs59,%rs60,%rs61;
}
	// end inline asm
	// begin inline asm
	{add.f16 %rs62,%rs56,%rs59;
}
	// end inline asm
	ld.global.u16 	%rs66, [%rd19+2];
	ld.global.u16 	%rs67, [%rd20+2];
	// begin inline asm
	{mul.f16 %rs65,%rs66,%rs67;
}
	// end inline asm
	// begin inline asm
	{add.f16 %rs75,%rs62,%rs65;
}
	// end inline asm
	add.s32 	%r34, %r29, %r34;
	setp.lt.s32 	%p6, %r34, %r3;
	@%p6 bra 	$L__BB0_6;
$L__BB0_7:
	mov.b32 	%r31, {%rs75, %rs75};
	// begin inline asm
	{ atom.add.noftz.f16x2 %r30,[%rd5],%r31; }

	// end inline asm
	ret;

}


// ===== COMPILED SASS (sm_100) =====

	.target	sm_100

	.elftype	@"ET_EXEC"


//--------------------- .note.nv.tkinfo           --------------------------
	.section	.note.nv.tkinfo,"",@"SHT_NOTE"
	.sectionflags	@"SHF_NOTE_NV_TKINFO"
	.tkinfo
        /*0018*/ 	.word	0x00000002
        /*0030*/ 	.string	""
        /*0030*/ 	.string	"ptxas"
        /*0030*/ 	.string	"Cuda compilation tools, release 13.0, V13.0.88"
        /*0030*/ 	.string	"Build cuda_13.0.r13.0/compiler.36424714_0"
        /*0030*/ 	.string	"-arch sm_100 -m 64 "



//--------------------- .note.nv.cuinfo           --------------------------
	.section	.note.nv.cuinfo,"",@"SHT_NOTE"
	.sectionflags	@"SHF_NOTE_NV_CUINFO"
        /*0018*/ 	.short	0x0002
        /*001a*/ 	.short	0x0064
        /*001c*/ 	.short	0x0082
	.zero		2


//--------------------- .nv.info                  --------------------------
	.section	.nv.info,"",@"SHT_CUDA_INFO"
	.align	4


	//----- nvinfo : EIATTR_REGCOUNT
	.align		4
        /*0000*/ 	.byte	0x04, 0x2f
        /*0002*/ 	.short	(.L_1 - .L_0)
	.align		4
.L_0:
        /*0004*/ 	.word	index@(_Z3dotI6__halfLi2EEvP4PackIT_XT0_EES4_S4_i)
        /*0008*/ 	.word	0x00000020


	//----- nvinfo : EIATTR_FRAME_SIZE
	.align		4
.L_1:
        /*000c*/ 	.byte	0x04, 0x11
        /*000e*/ 	.short	(.L_3 - .L_2)
	.align		4
.L_2:
        /*0010*/ 	.word	index@(_Z3dotI6__halfLi2EEvP4PackIT_XT0_EES4_S4_i)
        /*0014*/ 	.word	0x00000000


	//----- nvinfo : EIATTR_MIN_STACK_SIZE
	.align		4
.L_3:
        /*0018*/ 	.byte	0x04, 0x12
        /*001a*/ 	.short	(.L_5 - .L_4)
	.align		4
.L_4:
        /*001c*/ 	.word	index@(_Z3dotI6__halfLi2EEvP4PackIT_XT0_EES4_S4_i)
        /*0020*/ 	.word	0x00000000
.L_5:


//--------------------- .nv.compat                --------------------------
	.section	.nv.compat,"",@"SHT_CUDA_COMPAT_INFO"
	.align	4
        /*0000*/ 	.byte	0x02, 0x09, 0x00, 0x00, 0x02, 0x02, 0x01, 0x00, 0x02, 0x05, 0x05, 0x00, 0x03, 0x07, 0x01, 0x01
        /*0010*/ 	.byte	0x02, 0x03, 0x00, 0x00, 0x02, 0x06, 0x01, 0x00, 0x04, 0x0b, 0x08, 0x00, 0x09, 0x00, 0x00, 0x00
        /*0020*/ 	.byte	0x00, 0x00, 0x00, 0x00


//--------------------- .nv.info._Z3dotI6__halfLi2EEvP4PackIT_XT0_EES4_S4_i --------------------------
	.section	.nv.info._Z3dotI6__halfLi2EEvP4PackIT_XT0_EES4_S4_i,"",@"SHT_CUDA_INFO"
	.sectionflags	@""
	.align	4


	//----- nvinfo : EIATTR_CUDA_API_VERSION
	.align		4
        /*0000*/ 	.byte	0x04, 0x37
        /*0002*/ 	.short	(.L_7 - .L_6)
.L_6:
        /*0004*/ 	.word	0x00000082


	//----- nvinfo : EIATTR_KPARAM_INFO
	.align		4
.L_7:
        /*0008*/ 	.byte	0x04, 0x17
        /*000a*/ 	.short	(.L_9 - .L_8)
.L_8:
        /*000c*/ 	.word	0x00000000
        /*0010*/ 	.short	0x0003
        /*0012*/ 	.short	0x0018
        /*0014*/ 	.byte	0x00, 0xf0, 0x11, 0x00


	//----- nvinfo : EIATTR_KPARAM_INFO
	.align		4
.L_9:
        /*0018*/ 	.byte	0x04, 0x17
        /*001a*/ 	.short	(.L_11 - .L_10)
.L_10:
        /*001c*/ 	.word	0x00000000
        /*0020*/ 	.short	0x0002
        /*0022*/ 	.short	0x0010
        /*0024*/ 	.byte	0x00, 0xf5, 0x21, 0x00


	//----- nvinfo : EIATTR_KPARAM_INFO
	.align		4
.L_11:
        /*0028*/ 	.byte	0x04, 0x17
        /*002a*/ 	.short	(.L_13 - .L_12)
.L_12:
        /*002c*/ 	.word	0x00000000
        /*0030*/ 	.short	0x0001
        /*0032*/ 	.short	0x0008
        /*0034*/ 	.byte	0x00, 0xf5, 0x21, 0x00


	//----- nvinfo : EIATTR_KPARAM_INFO
	.align		4
.L_13:
        /*0038*/ 	.byte	0x04, 0x17
        /*003a*/ 	.short	(.L_15 - .L_14)
.L_14:
        /*003c*/ 	.word	0x00000000
        /*0040*/ 	.short	0x0000
        /*0042*/ 	.short	0x0000
        /*0044*/ 	.byte	0x00, 0xf5, 0x21, 0x00


	//----- nvinfo : EIATTR_SPARSE_MMA_MASK
	.align		4
.L_15:
        /*0048*/ 	.byte	0x03, 0x50
        /*004a*/ 	.short	0x0000


	//----- nvinfo : EIATTR_MAXREG_COUNT
	.align		4
        /*004c*/ 	.byte	0x03, 0x1b
        /*004e*/ 	.short	0x00ff


	//----- nvinfo : EIATTR_MERCURY_ISA_VERSION
	.align		4
        /*0050*/ 	.byte	0x03, 0x5f
        /*0052*/ 	.short	0x0101


	//----- nvinfo : EIATTR_VRC_CTA_INIT_COUNT
	.align		4
        /*0054*/ 	.byte	0x02, 0x4a
	.zero		1
	.zero		1


	//----- nvinfo : EIATTR_EXIT_INSTR_OFFSETS
	.align		4
        /*0058*/ 	.byte	0x04, 0x1c
        /*005a*/ 	.short	(.L_17 - .L_16)


	//   ....[0]....
.L_16:
        /*005c*/ 	.word	0x000006c0


	//   ....[1]....
        /*0060*/ 	.word	0x00000760


	//   ....[2]....
        /*0064*/ 	.word	0x000007a0


	//----- nvinfo : EIATTR_CRS_STACK_SIZE
	.align		4
.L_17:
        /*0068*/ 	.byte	0x04, 0x1e
        /*006a*/ 	.short	(.L_19 - .L_18)
.L_18:
        /*006c*/ 	.word	0x00000000


	//----- nvinfo : EIATTR_CBANK_PARAM_SIZE
	.align		4
.L_19:
        /*0070*/ 	.byte	0x03, 0x19
        /*0072*/ 	.short	0x001c


	//----- nvinfo : EIATTR_PARAM_CBANK
	.align		4
        /*0074*/ 	.byte	0x04, 0x0a
        /*0076*/ 	.short	(.L_21 - .L_20)
	.align		4
.L_20:
        /*0078*/ 	.word	index@(.nv.constant0._Z3dotI6__halfLi2EEvP4PackIT_XT0_EES4_S4_i)
        /*007c*/ 	.short	0x0380
        /*007e*/ 	.short	0x001c


	//----- nvinfo : EIATTR_SW_WAR
	.align		4
.L_21:
        /*0080*/ 	.byte	0x04, 0x36
        /*0082*/ 	.short	(.L_23 - .L_22)
.L_22:
        /*0084*/ 	.word	0x00000008
.L_23:


//--------------------- .nv.callgraph             --------------------------
	.section	.nv.callgraph,"",@"SHT_CUDA_CALLGRAPH"
	.align	4
	.sectionentsize	8
	.align		4
        /*0000*/ 	.word	0x00000000
	.align		4
        /*0004*/ 	.word	0xffffffff
	.align		4
        /*0008*/ 	.word	0x00000000
	.align		4
        /*000c*/ 	.word	0xfffffffe
	.align		4
        /*0010*/ 	.word	0x00000000
	.align		4
        /*0014*/ 	.word	0xfffffffd
	.align		4
        /*0018*/ 	.word	0x00000000
	.align		4
        /*001c*/ 	.word	0xfffffffc


//--------------------- .text._Z3dotI6__halfLi2EEvP4PackIT_XT0_EES4_S4_i --------------------------
	.section	.text._Z3dotI6__halfLi2EEvP4PackIT_XT0_EES4_S4_i,"ax",@progbits
	.align	128
        .global         _Z3dotI6__halfLi2EEvP4PackIT_XT0_EES4_S4_i
        .type           _Z3dotI6__halfLi2EEvP4PackIT_XT0_EES4_S4_i,@function
        .size           _Z3dotI6__halfLi2EEvP4PackIT_XT0_EES4_S4_i,(.L_x_9 - _Z3dotI6__halfLi2EEvP4PackIT_XT0_EES4_S4_i)
        .other          _Z3dotI6__halfLi2EEvP4PackIT_XT0_EES4_S4_i,@"STO_CUDA_ENTRY STV_DEFAULT"
_Z3dotI6__halfLi2EEvP4PackIT_XT0_EES4_S4_i:
.text._Z3dotI6__halfLi2EEvP4PackIT_XT0_EES4_S4_i:
[----:B------:R-:W-:Y:S01]  /*0000*/  LDC R1, c[0x0][0x37c] ;  /* 0x0000df00ff017b82 */ /* 0x000fe20000000800 */
[----:B------:R-:W0:Y:S01]  /*0010*/  S2R R10, SR_TID.X ;  /* 0x00000000000a7919 */ /* 0x000e220000002100 */
[----:B------:R-:W1:Y:S06]  /*0020*/  LDCU UR5, c[0x0][0x370] ;  /* 0x00006e00ff0577ac */ /* 0x000e6c0008000800 */
[----:B------:R-:W0:Y:S01]  /*0030*/  S2UR UR8, SR_CTAID.X ;  /* 0x00000000000879c3 */ /* 0x000e220000002500 */
[----:B------:R-:W-:Y:S01]  /*0040*/  BSSY.RECONVERGENT B0, `(.L_x_0) ;  /* 0x0000064000007945 */ /* 0x000fe20003800200 */
[----:B------:R-:W-:Y:S01]  /*0050*/  PRMT R0, RZ, 0x7610, R0 ;  /* 0x00007610ff007816 */ /* 0x000fe20000000000 */
[----:B------:R-:W2:Y:S01]  /*0060*/  LDCU UR4, c[0x0][0x398] ;  /* 0x00007300ff0477ac */ /* 0x000ea20008000800 */
[----:B------:R-:W3:Y:S04]  /*0070*/  LDCU.64 UR6, c[0x0][0x358] ;  /* 0x00006b00ff0677ac */ /* 0x000ee80008000a00 */
[----:B------:R-:W0:Y:S01]  /*0080*/  LDC R11, c[0x0][0x360] ;  /* 0x0000d800ff0b7b82 */ /* 0x000e220000000800 */
[----:B--2---:R-:W-:-:S04]  /*0090*/  ULEA.HI UR4, UR4, UR4, URZ, 0x1 ;  /* 0x0000000404047291 */ /* 0x004fc8000f8f08ff */
[----:B------:R-:W-:Y:S01]  /*00a0*/  USHF.R.S32.HI UR4, URZ, 0x1, UR4 ;  /* 0x00000001ff047899 */ /* 0x000fe20008011404 */
[C---:B0-----:R-:W-:Y:S02]  /*00b0*/  IMAD R10, R11.reuse, UR8, R10 ;  /* 0x000000080b0a7c24 */ /* 0x041fe4000f8e020a */
[----:B-1----:R-:W-:-:S03]  /*00c0*/  IMAD R11, R11, UR5, RZ ;  /* 0x000000050b0b7c24 */ /* 0x002fc6000f8e02ff */
[----:B------:R-:W-:-:S13]  /*00d0*/  ISETP.GE.AND P0, PT, R10, UR4, PT ;  /* 0x000000040a007c0c */ /* 0x000fda000bf06270 */
[----:B---3--:R-:W-:Y:S05]  /*00e0*/  @P0 BRA `(.L_x_1) ;  /* 0x0000000400640947 */ /* 0x008fea0003800000 */
[----:B------:R-:W0:Y:S01]  /*00f0*/  I2F.U32.RP R7, R11 ;  /* 0x0000000b00077306 */ /* 0x000e220000209000 */
[C---:B------:R-:W-:Y:S01]  /*0100*/  IMAD.IADD R4, R11.reuse, 0x1, R10 ;  /* 0x000000010b047824 */ /* 0x040fe200078e020a */
[----:B------:R-:W-:Y:S01]  /*0110*/  IADD3 R9, PT, PT, RZ, -R11, RZ ;  /* 0x8000000bff097210 */ /* 0x000fe20007ffe0ff */
[----:B------:R-:W-:Y:S01]  /*0120*/  BSSY.RECONVERGENT B1, `(.L_x_2) ;  /* 0x000002f000017945 */ /* 0x000fe20003800200 */
[----:B------:R-:W-:Y:S02]  /*0130*/  ISETP.NE.U32.AND P2, PT, R11, RZ, PT ;  /* 0x000000ff0b00720c */ /* 0x000fe40003f45070 */
[C---:B------:R-:W-:Y:S02]  /*0140*/  ISETP.GE.AND P0, PT, R4.reuse, UR4, PT ;  /* 0x0000000404007c0c */ /* 0x040fe4000bf06270 */
[----:B------:R-:W-:Y:S02]  /*0150*/  VIMNMX R5, PT, PT, R4, UR4, !PT ;  /* 0x0000000404057c48 */ /* 0x000fe4000ffe0100 */
[----:B------:R-:W-:-:S04]  /*0160*/  SEL R6, RZ, 0x1, P0 ;  /* 0x00000001ff067807 */ /* 0x000fc80000000000 */
[----:B------:R-:W-:Y:S01]  /*0170*/  IADD3 R4, PT, PT, R5, -R4, -R6 ;  /* 0x8000000405047210 */ /* 0x000fe20007ffe806 */
[----:B0-----:R-:W0:Y:S02]  /*0180*/  MUFU.RCP R7, R7 ;  /* 0x0000000700077308 */ /* 0x001e240000001000 */
[----:B0-----:R-:W-:-:S06]  /*0190*/  IADD3 R2, PT, PT, R7, 0xffffffe, RZ ;  /* 0x0ffffffe07027810 */ /* 0x001fcc0007ffe0ff */
[----:B------:R0:W1:Y:S02]  /*01a0*/  F2I.FTZ.U32.TRUNC.NTZ R3, R2 ;  /* 0x0000000200037305 */ /* 0x000064000021f000 */
[----:B0-----:R-:W-:Y:S02]  /*01b0*/  HFMA2 R2, -RZ, RZ, 0, 0 ;  /* 0x00000000ff027431 */ /* 0x001fe400000001ff */
[----:B-1----:R-:W-:-:S04]  /*01c0*/  IMAD R9, R9, R3, RZ ;  /* 0x0000000309097224 */ /* 0x002fc800078e02ff */
[----:B------:R-:W-:-:S06]  /*01d0*/  IMAD.HI.U32 R3, R3, R9, R2 ;  /* 0x0000000903037227 */ /* 0x000fcc00078e0002 */
[----:B------:R-:W-:-:S05]  /*01e0*/  IMAD.HI.U32 R3, R3, R4, RZ ;  /* 0x0000000403037227 */ /* 0x000fca00078e00ff */
[----:B------:R-:W-:-:S05]  /*01f0*/  IADD3 R2, PT, PT, -R3, RZ, RZ ;  /* 0x000000ff03027210 */ /* 0x000fca0007ffe1ff */
[----:B------:R-:W-:-:S05]  /*0200*/  IMAD R4, R11, R2, R4 ;  /* 0x000000020b047224 */ /* 0x000fca00078e0204 */
[----:B------:R-:W-:-:S13]  /*0210*/  ISETP.GE.U32.AND P0, PT, R4, R11, PT ;  /* 0x0000000b0400720c */ /* 0x000fda0003f06070 */
[----:B------:R-:W-:Y:S01]  /*0220*/  @P0 IMAD.IADD R4, R4, 0x1, -R11 ;  /* 0x0000000104040824 */ /* 0x000fe200078e0a0b */
[----:B------:R-:W-:-:S04]  /*0230*/  @P0 IADD3 R3, PT, PT, R3, 0x1, RZ ;  /* 0x0000000103030810 */ /* 0x000fc80007ffe0ff */
[----:B------:R-:W-:-:S13]  /*0240*/  ISETP.GE.U32.AND P1, PT, R4, R11, PT ;  /* 0x0000000b0400720c */ /* 0x000fda0003f26070 */
[----:B------:R-:W-:Y:S02]  /*0250*/  @P1 IADD3 R3, PT, PT, R3, 0x1, RZ ;  /* 0x0000000103031810 */ /* 0x000fe40007ffe0ff */
[----:B------:R-:W-:-:S05]  /*0260*/  @!P2 LOP3.LUT R3, RZ, R11, RZ, 0x33, !PT ;  /* 0x0000000bff03a212 */ /* 0x000fca00078e33ff */
[----:B------:R-:W-:-:S05]  /*0270*/  IMAD.IADD R3, R6, 0x1, R3 ;  /* 0x0000000106037824 */ /* 0x000fca00078e0203 */
[C---:B------:R-:W-:Y:S02]  /*0280*/  LOP3.LUT R2, R3.reuse, 0x3, RZ, 0xc0, !PT ;  /* 0x0000000303027812 */ /* 0x040fe400078ec0ff */
[----:B------:R-:W-:Y:S02]  /*0290*/  ISETP.GE.U32.AND P0, PT, R3, 0x3, PT ;  /* 0x000000030300780c */ /* 0x000fe40003f06070 */
[----:B------:R-:W-:-:S13]  /*02a0*/  ISETP.NE.AND P1, PT, R2, 0x3, PT ;  /* 0x000000030200780c */ /* 0x000fda0003f25270 */
[----:B------:R-:W-:Y:S05]  /*02b0*/  @!P1 BRA `(.L_x_3) ;  /* 0x0000000000549947 */ /* 0x000fea0003800000 */
[----:B------:R-:W0:Y:S01]  /*02c0*/  LDC.64 R6, c[0x0][0x380] ;  /* 0x0000e000ff067b82 */ /* 0x000e220000000a00 */
[----:B------:R-:W-:-:S07]  /*02d0*/  IADD3 R3, PT, PT, R3, 0x1, RZ ;  /* 0x0000000103037810 */ /* 0x000fce0007ffe0ff */
[----:B------:R-:W1:Y:S01]  /*02e0*/  LDC.64 R4, c[0x0][0x388] ;  /* 0x0000e200ff047b82 */ /* 0x000e620000000a00 */
[----:B0-----:R-:W-:Y:S02]  /*02f0*/  IADD3 R2, P2, PT, R6, 0x2, RZ ;  /* 0x0000000206027810 */ /* 0x001fe40007f5e0ff */
[----:B------:R-:W-:Y:S02]  /*0300*/  LOP3.LUT R6, R3, 0x3, RZ, 0xc0, !PT ;  /* 0x0000000303067812 */ /* 0x000fe400078ec0ff */
[----:B------:R-:W-:Y:S02]  /*0310*/  IADD3.X R3, PT, PT, RZ, R7, RZ, P2, !PT ;  /* 0x00000007ff037210 */ /* 0x000fe400017fe4ff */
[----:B------:R-:W-:Y:S02]  /*0320*/  IADD3 R12, PT, PT, -R6, RZ, RZ ;  /* 0x000000ff060c7210 */ /* 0x000fe40007ffe1ff */
[----:B-1----:R-:W-:-:S05]  /*0330*/  IADD3 R4, P1, PT, R4, 0x2, RZ ;  /* 0x0000000204047810 */ /* 0x002fca0007f3e0ff */
[----:B------:R-:W-:-:S08]  /*0340*/  IMAD.X R5, RZ, RZ, R5, P1 ;  /* 0x000000ffff057224 */ /* 0x000fd000008e0605 */
.L_x_4:
[----:B------:R-:W-:-:S04]  /*0350*/  IMAD.WIDE R8, R10, 0x4, R2 ;  /* 0x000000040a087825 */ /* 0x000fc800078e0202 */
[----:B------:R-:W-:Y:S01]  /*0360*/  IMAD.WIDE R6, R10, 0x4, R4 ;  /* 0x000000040a067825 */ /* 0x000fe200078e0204 */
[----:B------:R-:W2:Y:S04]  /*0370*/  LDG.E.U16 R13, desc[UR6][R8.64+-0x2] ;  /* 0xfffffe06080d7981 */ /* 0x000ea8000c1e1500 */
[----:B------:R-:W2:Y:S04]  /*0380*/  LDG.E.U16 R14, desc[UR6][R6.64+-0x2] ;  /* 0xfffffe06060e7981 */ /* 0x000ea8000c1e1500 */
[----:B------:R-:W3:Y:S04]  /*0390*/  LDG.E.U16 R15, desc[UR6][R8.64] ;  /* 0x00000006080f7981 */ /* 0x000ee8000c1e1500 */
[----:B------:R-:W3:Y:S01]  /*03a0*/  LDG.E.U16 R16, desc[UR6][R6.64] ;  /* 0x0000000606107981 */ /* 0x000ee2000c1e1500 */
[----:B------:R-:W-:Y:S01]  /*03b0*/  IADD3 R12, PT, PT, R12, 0x1, RZ ;  /* 0x000000010c0c7810 */ /* 0x000fe20007ffe0ff */
[----:B------:R-:W-:-:S03]  /*03c0*/  IMAD.IADD R10, R11, 0x1, R10 ;  /* 0x000000010b0a7824 */ /* 0x000fc600078e020a */
[----:B------:R-:W-:Y:S01]  /*03d0*/  ISETP.NE.AND P1, PT, R12, RZ, PT ;  /* 0x000000ff0c00720c */ /* 0x000fe20003f25270 */
[----:B--2---:R-:W-:-:S04]  /*03e0*/  HFMA2 R0, R13.H0_H0, R14.H0_H0, R0.H0_H0 ;  /* 0x2000000e0d007231 */ /* 0x004fc80000040800 */
[----:B---3--:R-:W-:-:S08]  /*03f0*/  HFMA2 R0, R15.H0_H0, R16.H0_H0, R0.H0_H0 ;  /* 0x200000100f007231 */ /* 0x008fd00000040800 */
[----:B------:R-:W-:Y:S05]  /*0400*/  @P1 BRA `(.L_x_4) ;  /* 0xfffffffc00d01947 */ /* 0x000fea000383ffff */
.L_x_3:
[----:B------:R-:W-:Y:S05]  /*0410*/  BSYNC.RECONVERGENT B1 ;  /* 0x0000000000017941 */ /* 0x000fea0003800200 */
.L_x_2:
[----:B------:R-:W-:Y:S05]  /*0420*/  @!P0 BRA `(.L_x_1) ;  /* 0x0000000000948947 */ /* 0x000fea0003800000 */
.L_x_5:
[----:B------:R-:W0:Y:S08]  /*0430*/  LDC.64 R6, c[0x0][0x380] ;  /* 0x0000e000ff067b82 */ /* 0x000e300000000a00 */
[----:B------:R-:W1:Y:S01]  /*0440*/  LDC.64 R8, c[0x0][0x388] ;  /* 0x0000e200ff087b82 */ /* 0x000e620000000a00 */
[----:B0-----:R-:W-:-:S05]  /*0450*/  IMAD.WIDE R6, R10, 0x4, R6 ;  /* 0x000000040a067825 */ /* 0x001fca00078e0206 */
[----:B------:R-:W2:Y:S01]  /*0460*/  LDG.E.U16 R12, desc[UR6][R6.64] ;  /* 0x00000006060c7981 */ /* 0x000ea2000c1e1500 */
[----:B-1----:R-:W-:-:S03]  /*0470*/  IMAD.WIDE R8, R10, 0x4, R8 ;  /* 0x000000040a087825 */ /* 0x002fc600078e0208 */
[----:B------:R0:W3:Y:S04]  /*0480*/  LDG.E.U16 R15, desc[UR6][R6.64+0x2] ;  /* 0x00000206060f7981 */ /* 0x0000e8000c1e1500 */
[----:B------:R-:W2:Y:S01]  /*0490*/  LDG.E.U16 R13, desc[UR6][R8.64] ;  /* 0x00000006080d7981 */ /* 0x000ea2000c1e1500 */
[----:B------:R-:W-:-:S03]  /*04a0*/  IMAD.WIDE R26, R11, 0x4, R6 ;  /* 0x000000040b1a7825 */ /* 0x000fc600078e0206 */
[----:B------:R1:W3:Y:S01]  /*04b0*/  LDG.E.U16 R18, desc[UR6][R8.64+0x2] ;  /* 0x0000020608127981 */ /* 0x0002e2000c1e1500 */
[----:B------:R-:W-:-:S03]  /*04c0*/  IMAD.WIDE R16, R11, 0x4, R8 ;  /* 0x000000040b107825 */ /* 0x000fc600078e0208 */
[----:B------:R-:W4:Y:S01]  /*04d0*/  LDG.E.U16 R21, desc[UR6][R26.64] ;  /* 0x000000061a157981 */ /* 0x000f22000c1e1500 */
[----:B------:R-:W-:-:S03]  /*04e0*/  IMAD.WIDE R4, R11, 0x4, R26 ;  /* 0x000000040b047825 */ /* 0x000fc600078e021a */
[----:B------:R-:W4:Y:S01]  /*04f0*/  LDG.E.U16 R14, desc[UR6][R16.64] ;  /* 0x00000006100e7981 */ /* 0x000f22000c1e1500 */
[----:B------:R-:W-:-:S03]  /*0500*/  IMAD.WIDE R2, R11, 0x4, R16 ;  /* 0x000000040b027825 */ /* 0x000fc600078e0210 */
[----:B------:R-:W5:Y:S04]  /*0510*/  LDG.E.U16 R19, desc[UR6][R26.64+0x2] ;  /* 0x000002061a137981 */ /* 0x000f68000c1e1500 */
[----:B------:R-:W5:Y:S01]  /*0520*/  LDG.E.U16 R22, desc[UR6][R16.64+0x2] ;  /* 0x0000020610167981 */ /* 0x000f62000c1e1500 */
[----:B0-----:R-:W-:-:S03]  /*0530*/  IMAD.WIDE R6, R11, 0x4, R4 ;  /* 0x000000040b067825 */ /* 0x001fc600078e0204 */
[----:B------:R-:W5:Y:S01]  /*0540*/  LDG.E.U16 R25, desc[UR6][R4.64] ;  /* 0x0000000604197981 */ /* 0x000f62000c1e1500 */
[----:B-1----:R-:W-:-:S03]  /*0550*/  IMAD.WIDE R8, R11, 0x4, R2 ;  /* 0x000000040b087825 */ /* 0x002fc600078e0202 */
[----:B------:R-:W5:Y:S04]  /*0560*/  LDG.E.U16 R20, desc[UR6][R2.64] ;  /* 0x0000000602147981 */ /* 0x000f68000c1e1500 */
[----:B------:R-:W5:Y:S04]  /*0570*/  LDG.E.U16 R23, desc[UR6][R4.64+0x2] ;  /* 0x0000020604177981 */ /* 0x000f68000c1e1500 */
[----:B------:R-:W5:Y:S04]  /*0580*/  LDG.E.U16 R24, desc[UR6][R2.64+0x2] ;  /* 0x0000020602187981 */ /* 0x000f68000c1e1500 */
[----:B------:R-:W5:Y:S04]  /*0590*/  LDG.E.U16 R28, desc[UR6][R6.64] ;  /* 0x00000006061c7981 */ /* 0x000f68000c1e1500 */
[----:B------:R-:W5:Y:S04]  /*05a0*/  LDG.E.U16 R26, desc[UR6][R8.64] ;  /* 0x00000006081a7981 */ /* 0x000f68000c1e1500 */
[----:B------:R-:W5:Y:S04]  /*05b0*/  LDG.E.U16 R27, desc[UR6][R6.64+0x2] ;  /* 0x00000206061b7981 */ /* 0x000f68000c1e1500 */
[----:B------:R2:W5:Y:S01]  /*05c0*/  LDG.E.U16 R29, desc[UR6][R8.64+0x2] ;  /* 0x00000206081d7981 */ /* 0x000562000c1e1500 */
[----:B------:R-:W-:-:S04]  /*05d0*/  LEA R10, R11, R10, 0x2 ;  /* 0x0000000a0b0a7211 */ /* 0x000fc800078e10ff */
[----:B------:R-:W-:Y:S01]  /*05e0*/  ISETP.GE.AND P0, PT, R10, UR4, PT ;  /* 0x000000040a007c0c */ /* 0x000fe2000bf06270 */
[----:B--2---:R-:W-:-:S04]  /*05f0*/  HFMA2 R9, R12.H0_H0, R13.H0_H0, R0.H0_H0 ;  /* 0x2000000d0c097231 */ /* 0x004fc80000040800 */
[----:B---3--:R-:W-:-:S04]  /*0600*/  HFMA2 R7, R15.H0_H0, R18.H0_H0, R9.H0_H0 ;  /* 0x200000120f077231 */ /* 0x008fc80000040809 */
[----:B----4-:R-:W-:-:S04]  /*0610*/  HFMA2 R7, R21.H0_H0, R14.H0_H0, R7.H0_H0 ;  /* 0x2000000e15077231 */ /* 0x010fc80000040807 */
[----:B-----5:R-:W-:-:S04]  /*0620*/  HFMA2 R7, R19.H0_H0, R22.H0_H0, R7.H0_H0 ;  /* 0x2000001613077231 */ /* 0x020fc80000040807 */
[----:B------:R-:W-:-:S04]  /*0630*/  HFMA2 R7, R25.H0_H0, R20.H0_H0, R7.H0_H0 ;  /* 0x2000001419077231 */ /* 0x000fc80000040807 */
[----:B------:R-:W-:-:S04]  /*0640*/  HFMA2 R7, R23.H0_H0, R24.H0_H0, R7.H0_H0 ;  /* 0x2000001817077231 */ /* 0x000fc80000040807 */
[----:B------:R-:W-:-:S04]  /*0650*/  HFMA2 R7, R28.H0_H0, R26.H0_H0, R7.H0_H0 ;  /* 0x2000001a1c077231 */ /* 0x000fc80000040807 */
[----:B------:R-:W-:Y:S01]  /*0660*/  HFMA2 R0, R27.H0_H0, R29.H0_H0, R7.H0_H0 ;  /* 0x2000001d1b007231 */ /* 0x000fe20000040807 */
[----:B------:R-:W-:Y:S06]  /*0670*/  @!P0 BRA `(.L_x_5) ;  /* 0xfffffffc006c8947 */ /* 0x000fec000383ffff */
.L_x_1:
[----:B------:R-:W-:Y:S05]  /*0680*/  BSYNC.RECONVERGENT B0 ;  /* 0x0000000000007941 */ /* 0x000fea0003800200 */
.L_x_0:
[----:B------:R-:W0:Y:S01]  /*0690*/  LDC.64 R2, c[0x0][0x390] ;  /* 0x0000e400ff027b82 */ /* 0x000e220000000a00 */
[----:B------:R-:W-:-:S05]  /*06a0*/  PRMT R5, R0, 0x5410, R0 ;  /* 0x0000541000057816 */ /* 0x000fca0000000000 */
[----:B0-----:R0:W-:Y:S02]  /*06b0*/  ATOM.E.ADD.F16x2.RN.STRONG.GPU P0, RZ, desc[UR6][R2.64], R5 ;  /* 0x8000000502ff79a2 */ /* 0x0011e4000c10e106 */
[----:B0-----:R-:W-:Y:S05]  /*06c0*/  @P0 EXIT ;  /* 0x000000000000094d */ /* 0x001fea0003800000 */
[----:B------:R-:W0:Y:S02]  /*06d0*/  QSPC.E.S P0, RZ, [R2] ;  /* 0x0000000002ff73aa */ /* 0x000e240000000500 */
[----:B0-----:R-:W-:Y:S05]  /*06e0*/  @!P0 BRA `(.L_x_6) ;  /* 0x0000000000208947 */ /* 0x001fea0003800000 */
[----:B------:R-:W0:Y:S02]  /*06f0*/  LDCU UR4, c[0x0][0x390] ;  /* 0x00007200ff0477ac */ /* 0x000e240008000800 */
[----:B0-----:R-:W-:-:S05]  /*0700*/  UMOV UR4, UR4 ;  /* 0x0000000400047c82 */ /* 0x001fca0008000000 */
.L_x_7:
[----:B------:R-:W0:Y:S01]  /*0710*/  LDS R2, [UR4] ;  /* 0x00000004ff027984 */ /* 0x000e220008000800 */
[----:B------:R-:W-:Y:S01]  /*0720*/  MOV R4, UR4 ;  /* 0x0000000400047c02 */ /* 0x000fe20008000f00 */
[----:B0-----:R-:W-:-:S05]  /*0730*/  HADD2 R3, R2, R0.H0_H0 ;  /* 0x2000000002037230 */ /* 0x001fca0000000000 */
[----:B------:R-:W0:Y:S02]  /*0740*/  ATOMS.CAST.SPIN P0, [R4], R2, R3 ;  /* 0x000000020400758d */ /* 0x000e240001800003 */
[----:B0-----:R-:W-:Y:S05]  /*0750*/  @!P0 BRA `(.L_x_7) ;  /* 0xfffffffc00ec8947 */ /* 0x001fea000383ffff */
[----:B------:R-:W-:Y:S05]  /*0760*/  EXIT ;  /* 0x000000000000794d */ /* 0x000fea0003800000 */
.L_x_6:
[----:B------:R-:W2:Y:S02]  /*0770*/  LD.E R0, desc[UR6][R2.64] ;  /* 0x0000000602007980 */ /* 0x000ea4000c101900 */
[----:B--2---:R-:W-:-:S05]  /*0780*/  IADD3 R5, PT, PT, R5, R0, RZ ;  /* 0x0000000005057210 */ /* 0x004fca0007ffe0ff */
[----:B------:R-:W-:Y:S01]  /*0790*/  ST.E desc[UR6][R2.64], R5 ;  /* 0x0000000502007985 */ /* 0x000fe2000c101906 */
[----:B------:R-:W-:Y:S05]  /*07a0*/  EXIT ;  /* 0x000000000000794d */ /* 0x000fea0003800000 */
.L_x_8:
[----:B------:R-:W-:-:S00]  /*07b0*/  BRA `(.L_x_8) ;  /* 0xfffffffc00fc7947 */ /* 0x000fc0000383ffff */
[----:B------:R-:W-:-:S00]  /*07c0*/  NOP ;  /* 0x0000000000007918 */ /* 0x000fc00000000000 */
        /* <DEDUP_REMOVED lines=11> */
.L_x_9:


//--------------------- .nv.shared.reserved.0     --------------------------
	.section	.nv.shared.reserved.0,"aw",@nobits
	.weak		__nv_reservedSMEM_offset_0_alias
	.size		__nv_reservedSMEM_offset_0_alias, 0, 64
	.other		__nv_reservedSMEM_offset_0_alias,@"STO_CUDA_RESERVED_SHARED STV_DEFAULT"
__nv_reservedSMEM_offset_0_alias:
	.zero		0
	.zero		64


//--------------------- .nv.constant0._Z3dotI6__halfLi2EEvP4PackIT_XT0_EES4_S4_i --------------------------
	.section	.nv.constant0._Z3dotI6__halfLi2EEvP4PackIT_XT0_EES4_S4_i,"a",@progbits
	.sectionflags	@""
	.align	4
.nv.constant0._Z3dotI6__halfLi2EEvP4PackIT_XT0_EES4_S4_i:
	.zero		924


//--------------------- SYMBOLS --------------------------

	.type		.nv.reservedSmem.offset0,@object
	.size		.nv.reservedSmem.offset0,0x4
